	.headerflags	@"EF_CUDA_TEXMODE_UNIFIED EF_CUDA_64BIT_ADDRESS EF_CUDA_ACCELERATORS EF_CUDA_SM90 EF_CUDA_VIRTUAL_SM(EF_CUDA_SM90)"
	.elftype	@"ET_EXEC"


//--------------------- .nv.info                  --------------------------
	.section	.nv.info,"",@"SHT_CUDA_INFO"
	.align	4


	//----- nvinfo : EIATTR_REGCOUNT
	.align		4
        /*0000*/ 	.byte	0x04, 0x2f
        /*0002*/ 	.short	(.L_3 - .L_2)
	.align		4
.L_2:
        /*0004*/ 	.word	index@(triton_poi_fused__native_batch_norm_legit_no_training_relu_48)
        /*0008*/ 	.word	0x00000012


	//----- nvinfo : EIATTR_MIN_STACK_SIZE
	.align		4
.L_3:
        /*000c*/ 	.byte	0x04, 0x12
        /*000e*/ 	.short	(.L_5 - .L_4)
	.align		4
.L_4:
        /*0010*/ 	.word	index@(triton_poi_fused__native_batch_norm_legit_no_training_relu_48)
        /*0014*/ 	.word	0x00000000


	//----- nvinfo : EIATTR_FRAME_SIZE
	.align		4
.L_5:
        /*0018*/ 	.byte	0x04, 0x11
        /*001a*/ 	.short	(.L_7 - .L_6)
	.align		4
.L_6:
        /*001c*/ 	.word	index@(triton_poi_fused__native_batch_norm_legit_no_training_relu_48)
        /*0020*/ 	.word	0x00000000


	//----- nvinfo : EIATTR_MIN_STACK_SIZE
	.align		4
.L_7:
        /*0024*/ 	.byte	0x04, 0x12
        /*0026*/ 	.short	(.L_9 - .L_8)
	.align		4
.L_8:
        /*0028*/ 	.word	index@(triton_poi_fused__native_batch_norm_legit_no_training_relu_48)
        /*002c*/ 	.word	0x00000000
.L_9:


//--------------------- .nv.info.triton_poi_fused__native_batch_norm_legit_no_training_relu_48 --------------------------
	.section	.nv.info.triton_poi_fused__native_batch_norm_legit_no_training_relu_48,"",@"SHT_CUDA_INFO"
	.sectionflags	@""
	.align	4


	//----- nvinfo : EIATTR_CUDA_API_VERSION
	.align		4
        /*0000*/ 	.byte	0x04, 0x37
        /*0002*/ 	.short	(.L_11 - .L_10)
.L_10:
        /*0004*/ 	.word	0x0000007c


	//----- nvinfo : EIATTR_KPARAM_INFO
	.align		4
.L_11:
        /*0008*/ 	.byte	0x04, 0x17
        /*000a*/ 	.short	(.L_13 - .L_12)
.L_12:
        /*000c*/ 	.word	0x00000000
        /*0010*/ 	.short	0x0005
        /*0012*/ 	.short	0x0028
        /*0014*/ 	.byte	0x00, 0xf0, 0x11, 0x00


	//----- nvinfo : EIATTR_KPARAM_INFO
	.align		4
.L_13:
        /*0018*/ 	.byte	0x04, 0x17
        /*001a*/ 	.short	(.L_15 - .L_14)
.L_14:
        /*001c*/ 	.word	0x00000000
        /*0020*/ 	.short	0x0004
        /*0022*/ 	.short	0x0020
        /*0024*/ 	.byte	0x00, 0xf4, 0x21, 0x00


	//----- nvinfo : EIATTR_KPARAM_INFO
	.align		4
.L_15:
        /*0028*/ 	.byte	0x04, 0x17
        /*002a*/ 	.short	(.L_17 - .L_16)
.L_16:
        /*002c*/ 	.word	0x00000000
        /*0030*/ 	.short	0x0003
        /*0032*/ 	.short	0x0018
        /*0034*/ 	.byte	0x00, 0xf4, 0x21, 0x00


	//----- nvinfo : EIATTR_KPARAM_INFO
	.align		4
.L_17:
        /*0038*/ 	.byte	0x04, 0x17
        /*003a*/ 	.short	(.L_19 - .L_18)
.L_18:
        /*003c*/ 	.word	0x00000000
        /*0040*/ 	.short	0x0002
        /*0042*/ 	.short	0x0010
        /*0044*/ 	.byte	0x00, 0xf4, 0x21, 0x00


	//----- nvinfo : EIATTR_KPARAM_INFO
	.align		4
.L_19:
        /*0048*/ 	.byte	0x04, 0x17
        /*004a*/ 	.short	(.L_21 - .L_20)
.L_20:
        /*004c*/ 	.word	0x00000000
        /*0050*/ 	.short	0x0001
        /*0052*/ 	.short	0x0008
        /*0054*/ 	.byte	0x00, 0xf4, 0x21, 0x00


	//----- nvinfo : EIATTR_KPARAM_INFO
	.align		4
.L_21:
        /*0058*/ 	.byte	0x04, 0x17
        /*005a*/ 	.short	(.L_23 - .L_22)
.L_22:
        /*005c*/ 	.word	0x00000000
        /*0060*/ 	.short	0x0000
        /*0062*/ 	.short	0x0000
        /*0064*/ 	.byte	0x00, 0xf4, 0x21, 0x00


	//----- nvinfo : EIATTR_SPARSE_MMA_MASK
	.align		4
.L_23:
        /*0068*/ 	.byte	0x03, 0x50
        /*006a*/ 	.short	0x0000


	//----- nvinfo : EIATTR_MAXREG_COUNT
	.align		4
        /*006c*/ 	.byte	0x03, 0x1b
        /*006e*/ 	.short	0x00ff


	//----- nvinfo : EIATTR_EXIT_INSTR_OFFSETS
	.align		4
        /*0070*/ 	.byte	0x04, 0x1c
        /*0072*/ 	.short	(.L_25 - .L_24)


	//   ....[0]....
.L_24:
        /*0074*/ 	.word	0x000003b0


	//----- nvinfo : EIATTR_REQNTID
	.align		4
.L_25:
        /*0078*/ 	.byte	0x04, 0x10
        /*007a*/ 	.short	(.L_27 - .L_26)
.L_26:
        /*007c*/ 	.word	0x00000100
        /*0080*/ 	.word	0x00000001
        /*0084*/ 	.word	0x00000001


	//----- nvinfo : EIATTR_CBANK_PARAM_SIZE
	.align		4
.L_27:
        /*0088*/ 	.byte	0x03, 0x19
        /*008a*/ 	.short	0x002c


	//----- nvinfo : EIATTR_PARAM_CBANK
	.align		4
        /*008c*/ 	.byte	0x04, 0x0a
        /*008e*/ 	.short	(.L_29 - .L_28)
	.align		4
.L_28:
        /*0090*/ 	.word	index@(.nv.constant0.triton_poi_fused__native_batch_norm_legit_no_training_relu_48)
        /*0094*/ 	.short	0x0210
        /*0096*/ 	.short	0x002c


	//----- nvinfo : EIATTR_SW_WAR
	.align		4
.L_29:
        /*0098*/ 	.byte	0x04, 0x36
        /*009a*/ 	.short	(.L_31 - .L_30)
.L_30:
        /*009c*/ 	.word	0x00000008
.L_31:


//--------------------- .nv.callgraph             --------------------------
	.section	.nv.callgraph,"",@"SHT_CUDA_CALLGRAPH"
	.align	4
	.sectionentsize	8
	.align		4
        /*0000*/ 	.word	0x00000000
	.align		4
        /*0004*/ 	.word	0xffffffff
	.align		4
        /*0008*/ 	.word	0x00000000
	.align		4
        /*000c*/ 	.word	0xfffffffe
	.align		4
        /*0010*/ 	.word	0x00000000
	.align		4
        /*0014*/ 	.word	0xfffffffd
	.align		4
        /*0018*/ 	.word	0x00000000
	.align		4
        /*001c*/ 	.word	0xfffffffc


//--------------------- .nv.constant4             --------------------------
	.section	.nv.constant4,"a",@progbits
	.align	8
	.align		8
.nv.constant4:
        /*0000*/ 	.dword	_$_str
	.align		8
        /*0008*/ 	.dword	_$_str_$_2


//--------------------- .text.triton_poi_fused__native_batch_norm_legit_no_training_relu_48 --------------------------
	.section	.text.triton_poi_fused__native_batch_norm_legit_no_training_relu_48,"ax",@progbits
	.align	128
        .global         triton_poi_fused__native_batch_norm_legit_no_training_relu_48
        .type           triton_poi_fused__native_batch_norm_legit_no_training_relu_48,@function
        .size           triton_poi_fused__native_batch_norm_legit_no_training_relu_48,(.L_x_1 - triton_poi_fused__native_batch_norm_legit_no_training_relu_48)
        .other          triton_poi_fused__native_batch_norm_legit_no_training_relu_48,@"STO_CUDA_ENTRY STV_DEFAULT"
triton_poi_fused__native_batch_norm_legit_no_training_relu_48:
.text.triton_poi_fused__native_batch_norm_legit_no_training_relu_48:
[----:B------:R-:W-:Y:S01]  /*0000*/  LDC R1, c[0x0][0x28] ;  /* 0x00000a00ff017b82 */ /* 0x000fe20000000800 */
[----:B------:R-:W1:Y:S01]  /*0010*/  S2R R0, SR_TID.X ;  /* 0x0000000000007919 */ /* 0x000e620000002100 */
[----:B------:R-:W-:-:S06]  /*0020*/  HFMA2.MMA R6, -RZ, RZ, 0, 0 ;  /* 0x00000000ff067435 */ /* 0x000fcc00000001ff */
[----:B------:R-:W2:Y:S01]  /*0030*/  LDC.64 R2, c[0x0][0x220] ;  /* 0x00008800ff027b82 */ /* 0x000ea20000000a00 */
[----:B------:R-:W-:Y:S01]  /*0040*/  ULDC.64 UR4, c[0x0][0x208] ;  /* 0x0000820000047ab9 */ /* 0x000fe20000000a00 */
[----:B------:R-:W3:Y:S06]  /*0050*/  S2R R7, SR_CTAID.X ;  /* 0x0000000000077919 */ /* 0x000eec0000002500 */
[----:B------:R-:W4:Y:S08]  /*0060*/  LDC.64 R8, c[0x0][0x218] ;  /* 0x00008600ff087b82 */ /* 0x000f300000000a00 */
[----:B------:R-:W5:Y:S08]  /*0070*/  LDC.64 R10, c[0x0][0x228] ;  /* 0x00008a00ff0a7b82 */ /* 0x000f700000000a00 */
[----:B------:R-:W5:Y:S01]  /*0080*/  LDC.64 R12, c[0x0][0x230] ;  /* 0x00008c00ff0c7b82 */ /* 0x000f620000000a00 */
[----:B-1----:R-:W-:-:S04]  /*0090*/  SHF.L.U32 R0, R0, 0x1, RZ ;  /* 0x0000000100007819 */ /* 0x002fc800000006ff */
[----:B------:R-:W-:-:S04]  /*00a0*/  LOP3.LUT R0, R0, 0x1fe, RZ, 0xc0, !PT ;  /* 0x000001fe00007812 */ /* 0x000fc800078ec0ff */
[----:B---3--:R-:W-:-:S05]  /*00b0*/  LEA R7, R7, R0, 0x9 ;  /* 0x0000000007077211 */ /* 0x008fca00078e48ff */
[----:B------:R-:W-:-:S05]  /*00c0*/  IMAD.HI R0, R7, -0x6db6db6d, R6 ;  /* 0x9249249307007827 */ /* 0x000fca00078e0206 */
[----:B------:R-:W-:-:S04]  /*00d0*/  SHF.R.U32.HI R5, RZ, 0x1f, R0 ;  /* 0x0000001fff057819 */ /* 0x000fc80000011600 */
[----:B------:R-:W-:-:S05]  /*00e0*/  LEA.HI.SX32 R5, R0, R5, 0x18 ;  /* 0x0000000500057211 */ /* 0x000fca00078fc2ff */
[----:B------:R-:W-:Y:S02]  /*00f0*/  IMAD R15, R5, -0x1c0, R7 ;  /* 0xfffffe40050f7824 */ /* 0x000fe400078e0207 */
[----:B------:R-:W1:Y:S02]  /*0100*/  LDC.64 R4, c[0x0][0x210] ;  /* 0x00008400ff047b82 */ /* 0x000e640000000a00 */
[----:B--2---:R-:W-:-:S06]  /*0110*/  IMAD.WIDE R2, R15, 0x4, R2 ;  /* 0x000000040f027825 */ /* 0x004fcc00078e0202 */
[----:B------:R-:W2:Y:S01]  /*0120*/  LDG.E.EL.64 R2, desc[UR4][R2.64] ;  /* 0x0000000402027981 */ /* 0x000ea2000c2e1b00 */
[----:B----4-:R-:W-:-:S04]  /*0130*/  IMAD.WIDE R8, R15, 0x4, R8 ;  /* 0x000000040f087825 */ /* 0x010fc800078e0208 */
[C---:B-----5:R-:W-:Y:S02]  /*0140*/  IMAD.WIDE R10, R15.reuse, 0x4, R10 ;  /* 0x000000040f0a7825 */ /* 0x060fe400078e020a */
[----:B------:R-:W3:Y:S02]  /*0150*/  LDG.E.EL.64 R8, desc[UR4][R8.64] ;  /* 0x0000000408087981 */ /* 0x000ee4000c2e1b00 */
[----:B0-----:R-:W-:Y:S02]  /*0160*/  IMAD.WIDE R12, R15, 0x4, R12 ;  /* 0x000000040f0c7825 */ /* 0x001fe400078e020c */
[----:B------:R-:W4:Y:S04]  /*0170*/  LDG.E.EL.64 R10, desc[UR4][R10.64] ;  /* 0x000000040a0a7981 */ /* 0x000f28000c2e1b00 */
[----:B------:R-:W4:Y:S01]  /*0180*/  LDG.E.EL.64 R12, desc[UR4][R12.64] ;  /* 0x000000040c0c7981 */ /* 0x000f22000c2e1b00 */
[----:B-1----:R-:W-:-:S05]  /*0190*/  IMAD.WIDE R4, R7, 0x4, R4 ;  /* 0x0000000407047825 */ /* 0x002fca00078e0204 */
[----:B------:R-:W3:Y:S01]  /*01a0*/  LDG.E.64 R6, desc[UR4][R4.64] ;  /* 0x0000000404067981 */ /* 0x000ee2000c1e1b00 */
[----:B------:R-:W-:Y:S01]  /*01b0*/  MOV R15, 0x3e800000 ;  /* 0x3e800000000f7802 */ /* 0x000fe20000000f00 */
[----:B--2---:R-:W-:Y:S01]  /*01c0*/  FADD R2, R2, 0.0010000000474974513054 ;  /* 0x3a83126f02027421 */ /* 0x004fe20000000000 */
[----:B------:R-:W-:-:S03]  /*01d0*/  FADD R3, R3, 0.0010000000474974513054 ;  /* 0x3a83126f03037421 */ /* 0x000fc60000000000 */
[----:B------:R-:W0:Y:S08]  /*01e0*/  MUFU.SQRT R0, R2 ;  /* 0x0000000200007308 */ /* 0x000e300000002000 */
[----:B------:R-:W1:Y:S01]  /*01f0*/  MUFU.SQRT R14, R3 ;  /* 0x00000003000e7308 */ /* 0x000e620000002000 */
[C---:B0-----:R-:W-:Y:S02]  /*0200*/  FSETP.GT.AND P0, PT, R0.reuse, 8.50705917302346158658e+37, PT ;  /* 0x7e8000000000780b */ /* 0x041fe40003f04000 */
[----:B------:R-:W-:-:S02]  /*0210*/  FSETP.GEU.AND P2, PT, R0, 1.175494350822287508e-38, PT ;  /* 0x008000000000780b */ /* 0x000fc40003f4e000 */
[C---:B-1----:R-:W-:Y:S02]  /*0220*/  FSETP.GT.AND P1, PT, R14.reuse, 8.50705917302346158658e+37, PT ;  /* 0x7e8000000e00780b */ /* 0x042fe40003f24000 */
[----:B------:R-:W-:-:S07]  /*0230*/  FSETP.GEU.AND P3, PT, R14, 1.175494350822287508e-38, PT ;  /* 0x008000000e00780b */ /* 0x000fce0003f6e000 */
[----:B------:R-:W-:-:S04]  /*0240*/  @P0 FMUL R0, R0, 0.25 ;  /* 0x3e80000000000820 */ /* 0x000fc80000400000 */
[----:B------:R-:W-:Y:S01]  /*0250*/  @!P2 FMUL R0, R0, 16777216 ;  /* 0x4b8000000000a820 */ /* 0x000fe20000400000 */
[----:B------:R-:W-:-:S04]  /*0260*/  @P1 FMUL R14, R14, 0.25 ;  /* 0x3e8000000e0e1820 */ /* 0x000fc80000400000 */
[----:B------:R-:W-:Y:S01]  /*0270*/  @!P3 FMUL R14, R14, 16777216 ;  /* 0x4b8000000e0eb820 */ /* 0x000fe20000400000 */
[----:B------:R-:W0:Y:S01]  /*0280*/  MUFU.RCP R0, R0 ;  /* 0x0000000000007308 */ /* 0x000e220000001000 */
[----:B------:R-:W-:-:S07]  /*0290*/  FSEL R3, R15, 1, P0 ;  /* 0x3f8000000f037808 */ /* 0x000fce0000000000 */
[----:B------:R-:W1:Y:S01]  /*02a0*/  MUFU.RCP R14, R14 ;  /* 0x0000000e000e7308 */ /* 0x000e620000001000 */
[----:B------:R-:W-:Y:S01]  /*02b0*/  FSEL R15, R15, 1, P1 ;  /* 0x3f8000000f0f7808 */ /* 0x000fe20000800000 */
[----:B------:R-:W-:Y:S01]  /*02c0*/  @!P2 FMUL R3, R3, 16777216 ;  /* 0x4b8000000303a820 */ /* 0x000fe20000400000 */
[----:B---3--:R-:W-:-:S03]  /*02d0*/  FADD R6, R6, -R8 ;  /* 0x8000000806067221 */ /* 0x008fc60000000000 */
[----:B------:R-:W-:Y:S01]  /*02e0*/  @!P3 FMUL R15, R15, 16777216 ;  /* 0x4b8000000f0fb820 */ /* 0x000fe20000400000 */
[----:B0-----:R-:W-:Y:S01]  /*02f0*/  FMUL R3, R0, R3 ;  /* 0x0000000300037220 */ /* 0x001fe20000400000 */
[----:B------:R-:W-:-:S03]  /*0300*/  FADD R7, R7, -R9 ;  /* 0x8000000907077221 */ /* 0x000fc60000000000 */
[----:B------:R-:W-:Y:S01]  /*0310*/  FMUL R3, R6, R3 ;  /* 0x0000000306037220 */ /* 0x000fe20000400000 */
[----:B-1----:R-:W-:-:S03]  /*0320*/  FMUL R0, R14, R15 ;  /* 0x0000000f0e007220 */ /* 0x002fc60000400000 */
[----:B----4-:R-:W-:Y:S01]  /*0330*/  FFMA R3, R10, R3, R12 ;  /* 0x000000030a037223 */ /* 0x010fe2000000000c */
[----:B------:R-:W-:-:S04]  /*0340*/  FMUL R0, R7, R0 ;  /* 0x0000000007007220 */ /* 0x000fc80000400000 */
[----:B------:R-:W-:Y:S01]  /*0350*/  FFMA R0, R11, R0, R13 ;  /* 0x000000000b007223 */ /* 0x000fe2000000000d */
[----:B------:R-:W-:-:S04]  /*0360*/  FSETP.GEU.AND P0, PT, R3, RZ, PT ;  /* 0x000000ff0300720b */ /* 0x000fc80003f0e000 */
[C---:B------:R-:W-:Y:S02]  /*0370*/  FSETP.GEU.AND P1, PT, R0.reuse, RZ, PT ;  /* 0x000000ff0000720b */ /* 0x040fe40003f2e000 */
[----:B------:R-:W-:Y:S02]  /*0380*/  FSEL R2, R3, RZ, P0 ;  /* 0x000000ff03027208 */ /* 0x000fe40000000000 */
[----:B------:R-:W-:-:S05]  /*0390*/  FSEL R3, R0, RZ, P1 ;  /* 0x000000ff00037208 */ /* 0x000fca0000800000 */
[----:B------:R-:W-:Y:S01]  /*03a0*/  STG.E.64 desc[UR4][R4.64], R2 ;  /* 0x0000000204007986 */ /* 0x000fe2000c101b04 */
[----:B------:R-:W-:Y:S05]  /*03b0*/  EXIT ;  /* 0x000000000000794d */ /* 0x000fea0003800000 */
.L_x_0:
[----:B------:R-:W-:-:S00]  /*03c0*/  BRA `(.L_x_0) ;  /* 0xfffffffc00fc7947 */ /* 0x000fc0000383ffff */
[----:B------:R-:W-:-:S00]  /*03d0*/  NOP ;  /* 0x0000000000007918 */ /* 0x000fc00000000000 */
        /* <DEDUP_REMOVED lines=10> */
.L_x_1:


//--------------------- .nv.global.init           --------------------------
	.section	.nv.global.init,"aw",@progbits
.nv.global.init:
	.type		_$_str,@object
	.size		_$_str,(_$_str_$_2 - _$_str)
_$_str:
        /*0000*/ 	.byte	0x5f, 0x5f, 0x43, 0x55, 0x44, 0x41, 0x5f, 0x46, 0x54, 0x5a, 0x00
	.type		_$_str_$_2,@object
	.size		_$_str_$_2,(.L_1 - _$_str_$_2)
_$_str_$_2:
        /*000b*/ 	.byte	0x5f, 0x5f, 0x43, 0x55, 0x44, 0x41, 0x5f, 0x50, 0x52, 0x45, 0x43, 0x5f, 0x53, 0x51, 0x52, 0x54
        /*001b*/ 	.byte	0x00
.L_1:


//--------------------- .nv.constant0.triton_poi_fused__native_batch_norm_legit_no_training_relu_48 --------------------------
	.section	.nv.constant0.triton_poi_fused__native_batch_norm_legit_no_training_relu_48,"a",@progbits
	.sectionflags	@""
	.align	4
.nv.constant0.triton_poi_fused__native_batch_norm_legit_no_training_relu_48:
	.zero		572
